	.headerflags	@"EF_CUDA_TEXMODE_UNIFIED EF_CUDA_64BIT_ADDRESS EF_CUDA_ACCELERATORS EF_CUDA_SM90 EF_CUDA_VIRTUAL_SM(EF_CUDA_SM90)"
	.elftype	@"ET_EXEC"


//--------------------- .nv.info                  --------------------------
	.section	.nv.info,"",@"SHT_CUDA_INFO"
	.align	4


	//----- nvinfo : EIATTR_REGCOUNT
	.align		4
        /*0000*/ 	.byte	0x04, 0x2f
        /*0002*/ 	.short	(.L_3 - .L_2)
	.align		4
.L_2:
        /*0004*/ 	.word	index@(l2norm_fwd_kernel)
        /*0008*/ 	.word	0x00000020


	//----- nvinfo : EIATTR_FRAME_SIZE
	.align		4
.L_3:
        /*000c*/ 	.byte	0x04, 0x11
        /*000e*/ 	.short	(.L_5 - .L_4)
	.align		4
.L_4:
        /*0010*/ 	.word	index@(l2norm_fwd_kernel)
        /*0014*/ 	.word	0x00000000


	//----- nvinfo : EIATTR_MIN_STACK_SIZE
	.align		4
.L_5:
        /*0018*/ 	.byte	0x04, 0x12
        /*001a*/ 	.short	(.L_7 - .L_6)
	.align		4
.L_6:
        /*001c*/ 	.word	index@(l2norm_fwd_kernel)
        /*0020*/ 	.word	0x00000000
.L_7:


//--------------------- .nv.info.l2norm_fwd_kernel --------------------------
	.section	.nv.info.l2norm_fwd_kernel,"",@"SHT_CUDA_INFO"
	.sectionflags	@""
	.align	4


	//----- nvinfo : EIATTR_CUDA_API_VERSION
	.align		4
        /*0000*/ 	.byte	0x04, 0x37
        /*0002*/ 	.short	(.L_9 - .L_8)
.L_8:
        /*0004*/ 	.word	0x00000080


	//----- nvinfo : EIATTR_KPARAM_INFO
	.align		4
.L_9:
        /*0008*/ 	.byte	0x04, 0x17
        /*000a*/ 	.short	(.L_11 - .L_10)
.L_10:
        /*000c*/ 	.word	0x00000000
        /*0010*/ 	.short	0x0004
        /*0012*/ 	.short	0x0020
        /*0014*/ 	.byte	0x00, 0xf4, 0x21, 0x00


	//----- nvinfo : EIATTR_KPARAM_INFO
	.align		4
.L_11:
        /*0018*/ 	.byte	0x04, 0x17
        /*001a*/ 	.short	(.L_13 - .L_12)
.L_12:
        /*001c*/ 	.word	0x00000000
        /*0020*/ 	.short	0x0003
        /*0022*/ 	.short	0x0018
        /*0024*/ 	.byte	0x00, 0xf0, 0x11, 0x00


	//----- nvinfo : EIATTR_KPARAM_INFO
	.align		4
.L_13:
        /*0028*/ 	.byte	0x04, 0x17
        /*002a*/ 	.short	(.L_15 - .L_14)
.L_14:
        /*002c*/ 	.word	0x00000000
        /*0030*/ 	.short	0x0002
        /*0032*/ 	.short	0x0010
        /*0034*/ 	.byte	0x00, 0xf4, 0x21, 0x00


	//----- nvinfo : EIATTR_KPARAM_INFO
	.align		4
.L_15:
        /*0038*/ 	.byte	0x04, 0x17
        /*003a*/ 	.short	(.L_17 - .L_16)
.L_16:
        /*003c*/ 	.word	0x00000000
        /*0040*/ 	.short	0x0001
        /*0042*/ 	.short	0x0008
        /*0044*/ 	.byte	0x00, 0xf4, 0x21, 0x00


	//----- nvinfo : EIATTR_KPARAM_INFO
	.align		4
.L_17:
        /*0048*/ 	.byte	0x04, 0x17
        /*004a*/ 	.short	(.L_19 - .L_18)
.L_18:
        /*004c*/ 	.word	0x00000000
        /*0050*/ 	.short	0x0000
        /*0052*/ 	.short	0x0000
        /*0054*/ 	.byte	0x00, 0xf4, 0x21, 0x00


	//----- nvinfo : EIATTR_SPARSE_MMA_MASK
	.align		4
.L_19:
        /*0058*/ 	.byte	0x03, 0x50
        /*005a*/ 	.short	0x0000


	//----- nvinfo : EIATTR_MAXREG_COUNT
	.align		4
        /*005c*/ 	.byte	0x03, 0x1b
        /*005e*/ 	.short	0x00ff


	//----- nvinfo : EIATTR_COOP_GROUP_MASK_REGIDS
	.align		4
        /*0060*/ 	.byte	0x04, 0x29
        /*0062*/ 	.short	(.L_21 - .L_20)


	//   ....[0]....
.L_20:
        /*0064*/ 	.word	0xffffffff


	//   ....[1]....
        /*0068*/ 	.word	0xffffffff


	//   ....[2]....
        /*006c*/ 	.word	0xffffffff


	//   ....[3]....
        /*0070*/ 	.word	0xffffffff


	//   ....[4]....
        /*0074*/ 	.word	0xffffffff


	//   ....[5]....
        /*0078*/ 	.word	0xffffffff


	//   ....[6]....
        /*007c*/ 	.word	0xffffffff


	//   ....[7]....
        /*0080*/ 	.word	0xffffffff


	//----- nvinfo : EIATTR_COOP_GROUP_INSTR_OFFSETS
	.align		4
.L_21:
        /*0084*/ 	.byte	0x04, 0x28
        /*0086*/ 	.short	(.L_23 - .L_22)


	//   ....[0]....
.L_22:
        /*0088*/ 	.word	0x00000510


	//   ....[1]....
        /*008c*/ 	.word	0x00000520


	//   ....[2]....
        /*0090*/ 	.word	0x00000550


	//   ....[3]....
        /*0094*/ 	.word	0x00000560


	//   ....[4]....
        /*0098*/ 	.word	0x00000590


	//   ....[5]....
        /*009c*/ 	.word	0x000005a0


	//   ....[6]....
        /*00a0*/ 	.word	0x000005d0


	//   ....[7]....
        /*00a4*/ 	.word	0x000005e0


	//----- nvinfo : EIATTR_EXIT_INSTR_OFFSETS
	.align		4
.L_23:
        /*00a8*/ 	.byte	0x04, 0x1c
        /*00aa*/ 	.short	(.L_25 - .L_24)


	//   ....[0]....
.L_24:
        /*00ac*/ 	.word	0x00000a60


	//   ....[1]....
        /*00b0*/ 	.word	0x00000a90


	//----- nvinfo : EIATTR_REQNTID
	.align		4
.L_25:
        /*00b4*/ 	.byte	0x04, 0x10
        /*00b6*/ 	.short	(.L_27 - .L_26)
.L_26:
        /*00b8*/ 	.word	0x00000040
        /*00bc*/ 	.word	0x00000001
        /*00c0*/ 	.word	0x00000001


	//----- nvinfo : EIATTR_CBANK_PARAM_SIZE
	.align		4
.L_27:
        /*00c4*/ 	.byte	0x03, 0x19
        /*00c6*/ 	.short	0x0028


	//----- nvinfo : EIATTR_PARAM_CBANK
	.align		4
        /*00c8*/ 	.byte	0x04, 0x0a
        /*00ca*/ 	.short	(.L_29 - .L_28)
	.align		4
.L_28:
        /*00cc*/ 	.word	index@(.nv.constant0.l2norm_fwd_kernel)
        /*00d0*/ 	.short	0x0210
        /*00d2*/ 	.short	0x0028


	//----- nvinfo : EIATTR_SW_WAR
	.align		4
.L_29:
        /*00d4*/ 	.byte	0x04, 0x36
        /*00d6*/ 	.short	(.L_31 - .L_30)
.L_30:
        /*00d8*/ 	.word	0x00000008
.L_31:


//--------------------- .nv.callgraph             --------------------------
	.section	.nv.callgraph,"",@"SHT_CUDA_CALLGRAPH"
	.align	4
	.sectionentsize	8
	.align		4
        /*0000*/ 	.word	0x00000000
	.align		4
        /*0004*/ 	.word	0xffffffff
	.align		4
        /*0008*/ 	.word	0x00000000
	.align		4
        /*000c*/ 	.word	0xfffffffe
	.align		4
        /*0010*/ 	.word	0x00000000
	.align		4
        /*0014*/ 	.word	0xfffffffd
	.align		4
        /*0018*/ 	.word	0x00000000
	.align		4
        /*001c*/ 	.word	0xfffffffc


//--------------------- .nv.constant4             --------------------------
	.section	.nv.constant4,"a",@progbits
	.align	8
	.align		8
.nv.constant4:
        /*0000*/ 	.dword	_$_str
	.align		8
        /*0008*/ 	.dword	_$_str_$_2


//--------------------- .text.l2norm_fwd_kernel   --------------------------
	.section	.text.l2norm_fwd_kernel,"ax",@progbits
	.sectionflags	@"SHF_BARRIERS=1"
	.align	128
        .global         l2norm_fwd_kernel
        .type           l2norm_fwd_kernel,@function
        .size           l2norm_fwd_kernel,(.L_x_1 - l2norm_fwd_kernel)
        .other          l2norm_fwd_kernel,@"STO_CUDA_ENTRY STV_DEFAULT"
l2norm_fwd_kernel:
.text.l2norm_fwd_kernel:
[----:B------:R-:W0:Y:S01]  /*0000*/  LDC R1, c[0x0][0x28] ;  /* 0x00000a00ff017b82 */ /* 0x000e220000000800 */
[----:B------:R-:W1:Y:S01]  /*0010*/  S2R R0, SR_TID.X ;  /* 0x0000000000007919 */ /* 0x000e620000002100 */
[----:B------:R-:W-:Y:S01]  /*0020*/  ULDC.64 UR4, c[0x0][0x210] ;  /* 0x0000840000047ab9 */ /* 0x000fe20000000a00 */
[----:B------:R-:W-:Y:S02]  /*0030*/  CS2R R12, SRZ ;  /* 0x00000000000c7805 */ /* 0x000fe4000001ff00 */
[----:B------:R-:W-:Y:S01]  /*0040*/  CS2R R14, SRZ ;  /* 0x00000000000e7805 */ /* 0x000fe2000001ff00 */
[----:B------:R-:W2:Y:S01]  /*0050*/  S2R R20, SR_CTAID.X ;  /* 0x0000000000147919 */ /* 0x000ea20000002500 */
[----:B------:R-:W-:Y:S01]  /*0060*/  ULDC.64 UR6, c[0x0][0x208] ;  /* 0x0000820000067ab9 */ /* 0x000fe20000000a00 */
[----:B------:R-:W-:Y:S01]  /*0070*/  ULDC.64 UR10, c[0x0][0x220] ;  /* 0x00008800000a7ab9 */ /* 0x000fe20000000a00 */
[----:B------:R-:W-:Y:S01]  /*0080*/  ULDC.64 UR8, c[0x0][0x218] ;  /* 0x0000860000087ab9 */ /* 0x000fe20000000a00 */
[----:B-1----:R-:W-:Y:S01]  /*0090*/  SHF.R.U32.HI R3, RZ, 0x4, R0 ;  /* 0x00000004ff037819 */ /* 0x002fe20000011600 */
[----:B------:R-:W-:-:S02]  /*00a0*/  IMAD.SHL.U32 R2, R0, 0x8, RZ ;  /* 0x0000000800027824 */ /* 0x000fc400078e00ff */
[----:B--2---:R-:W-:Y:S01]  /*00b0*/  IMAD.SHL.U32 R20, R20, 0x8, RZ ;  /* 0x0000000814147824 */ /* 0x004fe200078e00ff */
[----:B------:R-:W-:Y:S02]  /*00c0*/  SGXT.U32 R3, R3, 0x2 ;  /* 0x000000020303781a */ /* 0x000fe40000000000 */
[----:B------:R-:W-:Y:S02]  /*00d0*/  LOP3.LUT R2, R2, 0x78, RZ, 0xc0, !PT ;  /* 0x0000007802027812 */ /* 0x000fe400078ec0ff */
[----:B------:R-:W-:Y:S02]  /*00e0*/  LOP3.LUT R9, R3, R20, RZ, 0xfc, !PT ;  /* 0x0000001403097212 */ /* 0x000fe400078efcff */
[----:B------:R-:W-:Y:S01]  /*00f0*/  LOP3.LUT R17, R20, 0x4, R3, 0xfe, !PT ;  /* 0x0000000414117812 */ /* 0x000fe200078efe03 */
[----:B------:R-:W-:Y:S01]  /*0100*/  IMAD.WIDE.U32 R2, R2, 0x2, RZ ;  /* 0x0000000202027825 */ /* 0x000fe200078e00ff */
[----:B------:R-:W-:Y:S02]  /*0110*/  ISETP.GT.AND P1, PT, R20, -0x1, PT ;  /* 0xffffffff1400780c */ /* 0x000fe40003f24270 */
[----:B------:R-:W-:Y:S01]  /*0120*/  SHF.R.S32.HI R4, RZ, 0x1f, R20 ;  /* 0x0000001fff047819 */ /* 0x000fe20000011414 */
[C---:B------:R-:W-:Y:S01]  /*0130*/  IMAD.SHL.U32 R7, R9.reuse, 0x100, RZ ;  /* 0x0000010009077824 */ /* 0x040fe200078e00ff */
[----:B------:R-:W-:Y:S01]  /*0140*/  ISETP.LT.U32.AND P0, PT, R9, 0xc000, PT ;  /* 0x0000c0000900780c */ /* 0x000fe20003f01070 */
[C---:B------:R-:W-:Y:S01]  /*0150*/  IMAD.SHL.U32 R5, R17.reuse, 0x100, RZ ;  /* 0x0000010011057824 */ /* 0x040fe200078e00ff */
[----:B------:R-:W-:-:S02]  /*0160*/  ISETP.LT.U32.AND P2, PT, R17, 0xc000, PT ;  /* 0x0000c0001100780c */ /* 0x000fc40003f41070 */
[--C-:B------:R-:W-:Y:S02]  /*0170*/  SHF.L.U64.HI R9, R9, 0x8, R4.reuse ;  /* 0x0000000809097819 */ /* 0x100fe40000010204 */
[-C--:B------:R-:W-:Y:S02]  /*0180*/  LOP3.LUT R18, R7, R2.reuse, RZ, 0xfc, !PT ;  /* 0x0000000207127212 */ /* 0x080fe400078efcff */
[C---:B------:R-:W-:Y:S02]  /*0190*/  ISETP.LT.AND.EX P0, PT, R4.reuse, RZ, P1, P0 ;  /* 0x000000ff0400720c */ /* 0x040fe40000f01300 */
[----:B------:R-:W-:Y:S02]  /*01a0*/  SHF.L.U64.HI R17, R17, 0x8, R4 ;  /* 0x0000000811117819 */ /* 0x000fe40000010204 */
[----:B------:R-:W-:Y:S02]  /*01b0*/  LOP3.LUT R16, R5, R2, RZ, 0xfc, !PT ;  /* 0x0000000205107212 */ /* 0x000fe400078efcff */
[----:B------:R-:W-:-:S02]  /*01c0*/  ISETP.LT.AND.EX P1, PT, R4, RZ, P1, P2 ;  /* 0x000000ff0400720c */ /* 0x000fc40000f21320 */
[-C--:B------:R-:W-:Y:S02]  /*01d0*/  LOP3.LUT R8, R9, R3.reuse, RZ, 0xfc, !PT ;  /* 0x0000000309087212 */ /* 0x080fe400078efcff */
[----:B------:R-:W-:Y:S02]  /*01e0*/  IADD3 R10, P2, R18, UR4, RZ ;  /* 0x00000004120a7c10 */ /* 0x000fe4000ff5e0ff */
[----:B------:R-:W-:Y:S02]  /*01f0*/  LOP3.LUT R17, R17, R3, RZ, 0xfc, !PT ;  /* 0x0000000311117212 */ /* 0x000fe400078efcff */
[----:B------:R-:W-:Y:S02]  /*0200*/  IADD3 R26, P3, R16, UR4, RZ ;  /* 0x00000004101a7c10 */ /* 0x000fe4000ff7e0ff */
[----:B------:R-:W-:Y:S02]  /*0210*/  CS2R R4, SRZ ;  /* 0x0000000000047805 */ /* 0x000fe4000001ff00 */
[----:B------:R-:W-:-:S02]  /*0220*/  IADD3.X R11, R8, UR5, RZ, P2, !PT ;  /* 0x00000005080b7c10 */ /* 0x000fc400097fe4ff */
[----:B------:R-:W-:Y:S02]  /*0230*/  CS2R R6, SRZ ;  /* 0x0000000000067805 */ /* 0x000fe4000001ff00 */
[----:B------:R-:W-:Y:S01]  /*0240*/  IADD3.X R27, R17, UR5, RZ, P3, !PT ;  /* 0x00000005111b7c10 */ /* 0x000fe20009ffe4ff */
[----:B------:R-:W-:Y:S01]  /*0250*/  ULDC UR4, c[0x0][0x228] ;  /* 0x00008a0000047ab9 */ /* 0x000fe20000000800 */
[----:B------:R-:W2:Y:S04]  /*0260*/  @P0 LDG.E.128 R12, desc[UR6][R10.64] ;  /* 0x000000060a0c0981 */ /* 0x000ea8000c1e1d00 */
[----:B------:R-:W3:Y:S01]  /*0270*/  @P1 LDG.E.128 R4, desc[UR6][R26.64] ;  /* 0x000000061a041981 */ /* 0x000ee2000c1e1d00 */
[----:B------:R-:W1:Y:S01]  /*0280*/  S2UR UR5, SR_CgaCtaId ;  /* 0x00000000000579c3 */ /* 0x000e620000008800 */
[----:B--2---:R-:W-:Y:S01]  /*0290*/  PRMT R24, R12, 0x7632, R24 ;  /* 0x000076320c187816 */ /* 0x004fe20000000018 */
[C---:B------:R-:W-:Y:S01]  /*02a0*/  IMAD.U32 R9, R13.reuse, 0x10000, RZ ;  /* 0x000100000d097824 */ /* 0x040fe200078e00ff */
[----:B------:R-:W-:Y:S01]  /*02b0*/  PRMT R22, R13, 0x7632, R22 ;  /* 0x000076320d167816 */ /* 0x000fe20000000016 */
[----:B------:R-:W-:Y:S01]  /*02c0*/  IMAD.U32 R10, R14, 0x10000, RZ ;  /* 0x000100000e0a7824 */ /* 0x000fe200078e00ff */
[----:B---3--:R-:W-:Y:S01]  /*02d0*/  PRMT R13, R4, 0x7632, R13 ;  /* 0x00007632040d7816 */ /* 0x008fe2000000000d */
[----:B------:R-:W-:Y:S01]  /*02e0*/  IMAD.U32 R24, R24, 0x10000, RZ ;  /* 0x0001000018187824 */ /* 0x000fe200078e00ff */
[----:B------:R-:W-:Y:S01]  /*02f0*/  SHF.L.U32 R23, R12, 0x10, RZ ;  /* 0x000000100c177819 */ /* 0x000fe200000006ff */
[----:B------:R-:W-:Y:S01]  /*0300*/  IMAD.U32 R4, R4, 0x10000, RZ ;  /* 0x0001000004047824 */ /* 0x000fe200078e00ff */
[----:B------:R-:W-:Y:S01]  /*0310*/  SHF.L.U32 R13, R13, 0x10, RZ ;  /* 0x000000100d0d7819 */ /* 0x000fe200000006ff */
[----:B------:R-:W-:Y:S01]  /*0320*/  FMUL R12, R24, R24 ;  /* 0x00000018180c7220 */ /* 0x000fe20000400000 */
[----:B------:R-:W-:Y:S01]  /*0330*/  PRMT R2, R14, 0x7632, R2 ;  /* 0x000076320e027816 */ /* 0x000fe20000000002 */
[C---:B------:R-:W-:Y:S01]  /*0340*/  IMAD.U32 R29, R5.reuse, 0x10000, RZ ;  /* 0x00010000051d7824 */ /* 0x040fe200078e00ff */
[----:B------:R-:W-:Y:S01]  /*0350*/  PRMT R27, R5, 0x7632, R27 ;  /* 0x00007632051b7816 */ /* 0x000fe2000000001b */
[----:B------:R-:W-:Y:S01]  /*0360*/  FMUL R3, R13, R13 ;  /* 0x0000000d0d037220 */ /* 0x000fe20000400000 */
[----:B------:R-:W-:Y:S01]  /*0370*/  FFMA R12, R23, R23, R12 ;  /* 0x00000017170c7223 */ /* 0x000fe2000000000c */
[----:B------:R-:W-:Y:S01]  /*0380*/  SHF.L.U32 R22, R22, 0x10, RZ ;  /* 0x0000001016167819 */ /* 0x000fe200000006ff */
[----:B------:R-:W-:-:S02]  /*0390*/  IMAD.U32 R11, R15, 0x10000, RZ ;  /* 0x000100000f0b7824 */ /* 0x000fc400078e00ff */
[----:B------:R-:W-:Y:S01]  /*03a0*/  FFMA R14, R4, R4, R3 ;  /* 0x00000004040e7223 */ /* 0x000fe20000000003 */
[----:B------:R-:W-:Y:S01]  /*03b0*/  FFMA R3, R9, R9, R12 ;  /* 0x0000000909037223 */ /* 0x000fe2000000000c */
[----:B------:R-:W-:Y:S01]  /*03c0*/  IMAD.U32 R27, R27, 0x10000, RZ ;  /* 0x000100001b1b7824 */ /* 0x000fe200078e00ff */
[----:B------:R-:W-:Y:S01]  /*03d0*/  PRMT R21, R15, 0x7632, R21 ;  /* 0x000076320f157816 */ /* 0x000fe20000000015 */
[----:B------:R-:W-:Y:S01]  /*03e0*/  FFMA R14, R29, R29, R14 ;  /* 0x0000001d1d0e7223 */ /* 0x000fe2000000000e */
[----:B------:R-:W-:Y:S01]  /*03f0*/  FFMA R3, R22, R22, R3 ;  /* 0x0000001616037223 */ /* 0x000fe20000000003 */
[----:B------:R-:W-:Y:S01]  /*0400*/  PRMT R5, R6, 0x7632, R5 ;  /* 0x0000763206057816 */ /* 0x000fe20000000005 */
[----:B------:R-:W-:Y:S02]  /*0410*/  IMAD.U32 R15, R2, 0x10000, RZ ;  /* 0x00010000020f7824 */ /* 0x000fe400078e00ff */
[----:B------:R-:W-:Y:S01]  /*0420*/  FFMA R14, R27, R27, R14 ;  /* 0x0000001b1b0e7223 */ /* 0x000fe2000000000e */
[----:B------:R-:W-:-:S02]  /*0430*/  IMAD.U32 R25, R6, 0x10000, RZ ;  /* 0x0001000006197824 */ /* 0x000fc400078e00ff */
[--C-:B------:R-:W-:Y:S01]  /*0440*/  FFMA R2, R10, R10, R3.reuse ;  /* 0x0000000a0a027223 */ /* 0x100fe20000000003 */
[----:B------:R-:W-:Y:S01]  /*0450*/  SHF.L.U32 R5, R5, 0x10, RZ ;  /* 0x0000001005057819 */ /* 0x000fe200000006ff */
[----:B------:R-:W-:Y:S02]  /*0460*/  IMAD.U32 R19, R7, 0x10000, RZ ;  /* 0x0001000007137824 */ /* 0x000fe400078e00ff */
[----:B------:R-:W-:Y:S01]  /*0470*/  FFMA R14, R25, R25, R14 ;  /* 0x00000019190e7223 */ /* 0x000fe2000000000e */
[----:B------:R-:W-:Y:S01]  /*0480*/  FFMA R2, R15, R15, R2 ;  /* 0x0000000f0f027223 */ /* 0x000fe20000000002 */
[----:B------:R-:W-:Y:S01]  /*0490*/  PRMT R3, R7, 0x7632, R3 ;  /* 0x0000763207037816 */ /* 0x000fe20000000003 */
[----:B------:R-:W-:Y:S02]  /*04a0*/  IMAD.U32 R21, R21, 0x10000, RZ ;  /* 0x0001000015157824 */ /* 0x000fe400078e00ff */
[----:B------:R-:W-:Y:S01]  /*04b0*/  FFMA R14, R5, R5, R14 ;  /* 0x00000005050e7223 */ /* 0x000fe2000000000e */
[----:B------:R-:W-:Y:S01]  /*04c0*/  FFMA R2, R11, R11, R2 ;  /* 0x0000000b0b027223 */ /* 0x000fe20000000002 */
[----:B------:R-:W-:-:S02]  /*04d0*/  SHF.L.U32 R3, R3, 0x10, RZ ;  /* 0x0000001003037819 */ /* 0x000fc400000006ff */
[----:B------:R-:W-:Y:S01]  /*04e0*/  FFMA R14, R19, R19, R14 ;  /* 0x00000013130e7223 */ /* 0x000fe2000000000e */
[----:B------:R-:W-:-:S03]  /*04f0*/  FFMA R2, R21, R21, R2 ;  /* 0x0000001515027223 */ /* 0x000fc60000000002 */
[----:B------:R-:W-:Y:S02]  /*0500*/  FFMA R14, R3, R3, R14 ;  /* 0x00000003030e7223 */ /* 0x000fe4000000000e */
[----:B------:R-:W2:Y:S04]  /*0510*/  SHFL.BFLY PT, R7, R2, 0x8, 0x1f ;  /* 0x0d001f0002077f89 */ /* 0x000ea800000e0000 */
[----:B------:R-:W3:Y:S01]  /*0520*/  SHFL.BFLY PT, R6, R14, 0x8, 0x1f ;  /* 0x0d001f000e067f89 */ /* 0x000ee200000e0000 */
[----:B--2---:R-:W-:Y:S01]  /*0530*/  FADD R7, R2, R7 ;  /* 0x0000000702077221 */ /* 0x004fe20000000000 */
[----:B---3--:R-:W-:-:S04]  /*0540*/  FADD R26, R14, R6 ;  /* 0x000000060e1a7221 */ /* 0x008fc80000000000 */
        /* <DEDUP_REMOVED lines=11> */
[----:B------:R-:W-:-:S03]  /*0600*/  IMAD.MOV.U32 R12, RZ, RZ, 0x3e800000 ;  /* 0x3e800000ff0c7424 */ /* 0x000fc600078e00ff */
[----:B------:R-:W-:Y:S01]  /*0610*/  FADD R2, R2, UR4 ;  /* 0x0000000402027e21 */ /* 0x000fe20008000000 */
[----:B---3--:R-:W-:-:S03]  /*0620*/  FADD R14, R7, R14 ;  /* 0x0000000e070e7221 */ /* 0x008fc60000000000 */
[----:B------:R-:W2:Y:S01]  /*0630*/  MUFU.SQRT R7, R2 ;  /* 0x0000000200077308 */ /* 0x000ea20000002000 */
[----:B------:R-:W-:Y:S01]  /*0640*/  FADD R14, R14, UR4 ;  /* 0x000000040e0e7e21 */ /* 0x000fe20008000000 */
[----:B------:R-:W-:Y:S02]  /*0650*/  UMOV UR4, 0x400 ;  /* 0x0000040000047882 */ /* 0x000fe40000000000 */
[----:B-1----:R-:W-:-:S04]  /*0660*/  ULEA UR4, UR5, UR4, 0x18 ;  /* 0x0000000405047291 */ /* 0x002fc8000f8ec03f */
[----:B------:R-:W1:Y:S01]  /*0670*/  MUFU.SQRT R28, R14 ;  /* 0x0000000e001c7308 */ /* 0x000e620000002000 */
[C---:B--2---:R-:W-:Y:S02]  /*0680*/  FSETP.GT.AND P2, PT, |R7|.reuse, 8.50705917302346158658e+37, PT ;  /* 0x7e8000000700780b */ /* 0x044fe40003f44200 */
[----:B------:R-:W-:Y:S02]  /*0690*/  FSETP.GEU.AND P4, PT, |R7|, 1.175494350822287508e-38, PT ;  /* 0x008000000700780b */ /* 0x000fe40003f8e200 */
[----:B------:R-:W-:Y:S02]  /*06a0*/  FSEL R2, R12, 1, P2 ;  /* 0x3f8000000c027808 */ /* 0x000fe40001000000 */
[C---:B-1----:R-:W-:Y:S02]  /*06b0*/  FSETP.GT.AND P3, PT, |R28|.reuse, 8.50705917302346158658e+37, PT ;  /* 0x7e8000001c00780b */ /* 0x042fe40003f64200 */
[----:B------:R-:W-:Y:S02]  /*06c0*/  FSETP.GEU.AND P5, PT, |R28|, 1.175494350822287508e-38, PT ;  /* 0x008000001c00780b */ /* 0x000fe40003fae200 */
[----:B------:R-:W-:-:S03]  /*06d0*/  FSEL R12, R12, 1, P3 ;  /* 0x3f8000000c0c7808 */ /* 0x000fc60001800000 */
[----:B------:R-:W-:Y:S01]  /*06e0*/  @P2 FMUL R7, R7, 0.25 ;  /* 0x3e80000007072820 */ /* 0x000fe20000400000 */
[----:B------:R-:W-:Y:S01]  /*06f0*/  LOP3.LUT P2, RZ, R0, 0x38, RZ, 0xc0, !PT ;  /* 0x0000003800ff7812 */ /* 0x000fe2000784c0ff */
[----:B------:R-:W-:Y:S02]  /*0700*/  @!P4 FMUL R2, R2, 16777216 ;  /* 0x4b8000000202c820 */ /* 0x000fe40000400000 */
[----:B------:R-:W-:Y:S01]  /*0710*/  @!P4 FMUL R7, R7, 16777216 ;  /* 0x4b8000000707c820 */ /* 0x000fe20000400000 */
[----:B------:R-:W-:-:S03]  /*0720*/  IADD3 R16, P4, R16, UR8, RZ ;  /* 0x0000000810107c10 */ /* 0x000fc6000ff9e0ff */
[----:B------:R1:W2:Y:S01]  /*0730*/  MUFU.RCP R6, R7 ;  /* 0x0000000700067308 */ /* 0x0002a20000001000 */
[----:B------:R-:W-:Y:S01]  /*0740*/  @P3 FMUL R28, R28, 0.25 ;  /* 0x3e8000001c1c3820 */ /* 0x000fe20000400000 */
[----:B------:R-:W-:Y:S01]  /*0750*/  @!P5 FMUL R12, R12, 16777216 ;  /* 0x4b8000000c0cd820 */ /* 0x000fe20000400000 */
[----:B------:R-:W-:Y:S02]  /*0760*/  IADD3.X R17, R17, UR9, RZ, P4, !PT ;  /* 0x0000000911117c10 */ /* 0x000fe4000a7fe4ff */
[----:B------:R-:W-:-:S04]  /*0770*/  @!P5 FMUL R28, R28, 16777216 ;  /* 0x4b8000001c1cd820 */ /* 0x000fc80000400000 */
[----:B------:R3:W4:Y:S01]  /*0780*/  MUFU.RCP R26, R28 ;  /* 0x0000001c001a7308 */ /* 0x0007220000001000 */
[----:B-1----:R-:W-:Y:S01]  /*0790*/  SHF.R.S32.HI R7, RZ, 0x1f, R20 ;  /* 0x0000001fff077819 */ /* 0x002fe20000011414 */
[----:B--2---:R-:W-:Y:S01]  /*07a0*/  FMUL R6, R6, R2 ;  /* 0x0000000206067220 */ /* 0x004fe20000400000 */
[--C-:B------:R-:W-:Y:S02]  /*07b0*/  LOP3.LUT R2, R20, 0x7, R0.reuse, 0xf8, !PT ;  /* 0x0000000714027812 */ /* 0x100fe400078ef800 */
[----:B---3--:R-:W-:Y:S01]  /*07c0*/  SHF.R.U32.HI R28, RZ, 0x4, R0 ;  /* 0x00000004ff1c7819 */ /* 0x008fe20000011600 */
[-C--:B------:R-:W-:Y:S01]  /*07d0*/  FMUL R14, R21, R6.reuse ;  /* 0x00000006150e7220 */ /* 0x080fe20000400000 */
[----:B------:R-:W-:Y:S01]  /*07e0*/  ISETP.LT.U32.AND P3, PT, R2, 0xc000, PT ;  /* 0x0000c0000200780c */ /* 0x000fe20003f61070 */
[-C--:B------:R-:W-:Y:S01]  /*07f0*/  FMUL R23, R23, R6.reuse ;  /* 0x0000000617177220 */ /* 0x080fe20000400000 */
[----:B------:R-:W-:Y:S01]  /*0800*/  SGXT.U32 R28, R28, 0x2 ;  /* 0x000000021c1c781a */ /* 0x000fe20000000000 */
[----:B------:R-:W-:Y:S01]  /*0810*/  FMUL R24, R24, R6 ;  /* 0x0000000618187220 */ /* 0x000fe20000400000 */
[----:B------:R-:W-:Y:S01]  /*0820*/  ISETP.LT.AND.EX P2, PT, R7, RZ, !P2, P3 ;  /* 0x000000ff0700720c */ /* 0x000fe20005741330 */
[----:B----4-:R-:W-:Y:S01]  /*0830*/  FMUL R26, R26, R12 ;  /* 0x0000000c1a1a7220 */ /* 0x010fe20000400000 */
[----:B------:R-:W-:Y:S01]  /*0840*/  LEA R28, R28, UR4, 0x2 ;  /* 0x000000041c1c7c11 */ /* 0x000fe2000f8e10ff */
[-C--:B------:R-:W-:Y:S01]  /*0850*/  FMUL R9, R9, R6.reuse ;  /* 0x0000000609097220 */ /* 0x080fe20000400000 */
[----:B------:R-:W-:Y:S01]  /*0860*/  ISETP.GT.AND P2, PT, R20, -0x1, P2 ;  /* 0xffffffff1400780c */ /* 0x000fe20001744270 */
[-C--:B------:R-:W-:Y:S01]  /*0870*/  FMUL R22, R22, R6.reuse ;  /* 0x0000000616167220 */ /* 0x080fe20000400000 */
[----:B------:R-:W-:Y:S01]  /*0880*/  LEA R20, P3, R2, UR10, 0x2 ;  /* 0x0000000a02147c11 */ /* 0x000fe2000f8610ff */
[-C--:B------:R-:W-:Y:S01]  /*0890*/  FMUL R10, R10, R6.reuse ;  /* 0x000000060a0a7220 */ /* 0x080fe20000400000 */
[-C--:B------:R-:W-:Y:S01]  /*08a0*/  FMUL R15, R15, R6.reuse ;  /* 0x000000060f0f7220 */ /* 0x080fe20000400000 */
[----:B------:R-:W-:Y:S01]  /*08b0*/  FMUL R11, R11, R6 ;  /* 0x000000060b0b7220 */ /* 0x000fe20000400000 */
[----:B------:R-:W-:Y:S01]  /*08c0*/  LEA.HI.X R21, R2, UR11, R7, 0x2, P3 ;  /* 0x0000000b02157c11 */ /* 0x000fe200098f1407 */
[----:B------:R1:W-:Y:S01]  /*08d0*/  STS [R28], R6 ;  /* 0x000000061c007388 */ /* 0x0003e20000000800 */
[----:B------:R-:W-:Y:S01]  /*08e0*/  IADD3 R18, P3, R18, UR8, RZ ;  /* 0x0000000812127c10 */ /* 0x000fe2000ff7e0ff */
[-C--:B------:R-:W-:Y:S01]  /*08f0*/  FMUL R12, R4, R26.reuse ;  /* 0x0000001a040c7220 */ /* 0x080fe20000400000 */
[-C--:B------:R-:W-:Y:S01]  /*0900*/  FMUL R7, R13, R26.reuse ;  /* 0x0000001a0d077220 */ /* 0x080fe20000400000 */
[-C--:B------:R-:W-:Y:S01]  /*0910*/  FMUL R13, R29, R26.reuse ;  /* 0x0000001a1d0d7220 */ /* 0x080fe20000400000 */
[-C--:B------:R-:W-:Y:S01]  /*0920*/  FMUL R4, R25, R26.reuse ;  /* 0x0000001a19047220 */ /* 0x080fe20000400000 */
[-C--:B------:R-:W-:Y:S01]  /*0930*/  FMUL R5, R5, R26.reuse ;  /* 0x0000001a05057220 */ /* 0x080fe20000400000 */
[-C--:B------:R-:W-:Y:S01]  /*0940*/  FMUL R2, R19, R26.reuse ;  /* 0x0000001a13027220 */ /* 0x080fe20000400000 */
[-C--:B------:R-:W-:Y:S01]  /*0950*/  FMUL R3, R3, R26.reuse ;  /* 0x0000001a03037220 */ /* 0x080fe20000400000 */
[----:B------:R-:W-:Y:S01]  /*0960*/  IADD3.X R19, R8, UR9, RZ, P3, !PT ;  /* 0x0000000908137c10 */ /* 0x000fe20009ffe4ff */
[----:B-1----:R-:W-:Y:S01]  /*0970*/  FMUL R6, R27, R26 ;  /* 0x0000001a1b067220 */ /* 0x002fe20000400000 */
[----:B------:R-:W-:Y:S01]  /*0980*/  F2FP.BF16.F32.PACK_AB R8, R24, R23 ;  /* 0x000000171808723e */ /* 0x000fe200000010ff */
[----:B------:R1:W-:Y:S01]  /*0990*/  STS [R28+0x10], R26 ;  /* 0x0000101a1c007388 */ /* 0x0003e20000000800 */
[----:B------:R-:W-:-:S02]  /*09a0*/  F2FP.BF16.F32.PACK_AB R9, R22, R9 ;  /* 0x000000091609723e */ /* 0x000fc400000010ff */
[----:B------:R-:W-:Y:S02]  /*09b0*/  F2FP.BF16.F32.PACK_AB R10, R15, R10 ;  /* 0x0000000a0f0a723e */ /* 0x000fe400000010ff */
[----:B------:R-:W-:Y:S02]  /*09c0*/  F2FP.BF16.F32.PACK_AB R11, R14, R11 ;  /* 0x0000000b0e0b723e */ /* 0x000fe400000010ff */
[----:B------:R-:W-:Y:S02]  /*09d0*/  F2FP.BF16.F32.PACK_AB R12, R7, R12 ;  /* 0x0000000c070c723e */ /* 0x000fe400000010ff */
[----:B------:R-:W-:Y:S01]  /*09e0*/  F2FP.BF16.F32.PACK_AB R13, R6, R13 ;  /* 0x0000000d060d723e */ /* 0x000fe200000010ff */
[----:B------:R1:W-:Y:S01]  /*09f0*/  @P0 STG.E.128 desc[UR6][R18.64], R8 ;  /* 0x0000000812000986 */ /* 0x0003e2000c101d06 */
[----:B------:R-:W-:Y:S02]  /*0a00*/  F2FP.BF16.F32.PACK_AB R14, R5, R4 ;  /* 0x00000004050e723e */ /* 0x000fe400000010ff */
[----:B------:R-:W-:-:S02]  /*0a10*/  F2FP.BF16.F32.PACK_AB R15, R3, R2 ;  /* 0x00000002030f723e */ /* 0x000fc400000010ff */
[----:B------:R-:W-:-:S03]  /*0a20*/  LOP3.LUT R0, R0, 0x7, RZ, 0xc0, !PT ;  /* 0x0000000700007812 */ /* 0x000fc600078ec0ff */
[----:B------:R1:W-:Y:S01]  /*0a30*/  @P1 STG.E.128 desc[UR6][R16.64], R12 ;  /* 0x0000000c10001986 */ /* 0x0003e2000c101d06 */
[----:B------:R-:W-:Y:S01]  /*0a40*/  LEA R0, R0, UR4, 0x2 ;  /* 0x0000000400007c11 */ /* 0x000fe2000f8e10ff */
[----:B------:R-:W-:Y:S06]  /*0a50*/  BAR.SYNC.DEFER_BLOCKING 0x0 ;  /* 0x0000000000007b1d */ /* 0x000fec0000010000 */
[----:B0-----:R-:W-:Y:S05]  /*0a60*/  @!P2 EXIT ;  /* 0x000000000000a94d */ /* 0x001fea0003800000 */
[----:B------:R-:W0:Y:S04]  /*0a70*/  LDS R3, [R0] ;  /* 0x0000000000037984 */ /* 0x000e280000000800 */
[----:B0-----:R-:W-:Y:S01]  /*0a80*/  STG.E desc[UR6][R20.64], R3 ;  /* 0x0000000314007986 */ /* 0x001fe2000c101906 */
[----:B------:R-:W-:Y:S05]  /*0a90*/  EXIT ;  /* 0x000000000000794d */ /* 0x000fea0003800000 */
.L_x_0:
[----:B------:R-:W-:-:S00]  /*0aa0*/  BRA `(.L_x_0) ;  /* 0xfffffffc00fc7947 */ /* 0x000fc0000383ffff */
[----:B------:R-:W-:-:S00]  /*0ab0*/  NOP ;  /* 0x0000000000007918 */ /* 0x000fc00000000000 */
        /* <DEDUP_REMOVED lines=12> */
.L_x_1:


//--------------------- .nv.global.init           --------------------------
	.section	.nv.global.init,"aw",@progbits
.nv.global.init:
	.type		_$_str,@object
	.size		_$_str,(_$_str_$_2 - _$_str)
_$_str:
        /*0000*/ 	.byte	0x5f, 0x5f, 0x43, 0x55, 0x44, 0x41, 0x5f, 0x46, 0x54, 0x5a, 0x00
	.type		_$_str_$_2,@object
	.size		_$_str_$_2,(.L_1 - _$_str_$_2)
_$_str_$_2:
        /*000b*/ 	.byte	0x5f, 0x5f, 0x43, 0x55, 0x44, 0x41, 0x5f, 0x50, 0x52, 0x45, 0x43, 0x5f, 0x53, 0x51, 0x52, 0x54
        /*001b*/ 	.byte	0x00
.L_1:


//--------------------- .nv.shared.l2norm_fwd_kernel --------------------------
	.section	.nv.shared.l2norm_fwd_kernel,"aw",@nobits
	.sectionflags	@""
	.align	16
	.zero		1024


//--------------------- .nv.shared.reserved.0     --------------------------
	.section	.nv.shared.reserved.0,"aw",@nobits
	.weak		__nv_reservedSMEM_offset_0_alias
	.size		__nv_reservedSMEM_offset_0_alias, 0, 0
	.other		__nv_reservedSMEM_offset_0_alias,@"STO_CUDA_RESERVED_SHARED STV_DEFAULT"
__nv_reservedSMEM_offset_0_alias:
	.zero		0


//--------------------- .nv.constant0.l2norm_fwd_kernel --------------------------
	.section	.nv.constant0.l2norm_fwd_kernel,"a",@progbits
	.sectionflags	@""
	.align	4
.nv.constant0.l2norm_fwd_kernel:
	.zero		568


//--------------------- SYMBOLS --------------------------

	.type		.nv.reservedSmem.offset0,@object
	.size		.nv.reservedSmem.offset0,0x4
